//
// Generated by NVIDIA NVVM Compiler
//
// Compiler Build ID: CL-36424714
// Cuda compilation tools, release 13.0, V13.0.88
// Based on NVVM 20.0.0
//

.version 9.0
.target sm_100
.address_size 64

	// .globl	default_function_kernel

.visible .entry default_function_kernel(
	.param .u64 .ptr .align 1 default_function_kernel_param_0,
	.param .u64 .ptr .align 1 default_function_kernel_param_1
)
.maxntid 32
{
	.reg .pred 	%p<5>;
	.reg .b32 	%r<19>;
	.reg .b32 	%f<14>;
	.reg .b64 	%rd<9>;

	ld.param.u64 	%rd3, [default_function_kernel_param_0];
	ld.param.u64 	%rd4, [default_function_kernel_param_1];
	cvta.to.global.u64 	%rd5, %rd4;
	mov.u32 	%r1, %ctaid.x;
	shl.b32 	%r5, %r1, 3;
	mov.u32 	%r6, %tid.x;
	shr.u32 	%r7, %r6, 2;
	or.b32  	%r2, %r5, %r7;
	setp.gt.u32 	%p1, %r2, 242;
	shl.b32 	%r8, %r1, 5;
	or.b32  	%r3, %r8, %r6;
	mul.wide.u32 	%rd6, %r3, 4;
	add.s64 	%rd1, %rd5, %rd6;
	@%p1 bra 	$L__BB0_2;
	mov.b32 	%r9, -8388611;
	st.global.u32 	[%rd1], %r9;
$L__BB0_2:
	setp.gt.u32 	%p2, %r2, 242;
	mad.lo.s32 	%r10, %r1, -27, %r3;
	mul.hi.u32 	%r11, %r10, 954437177;
	shr.u32 	%r12, %r11, 1;
	mul.lo.s32 	%r13, %r12, 9;
	sub.s32 	%r4, %r10, %r13;
	@%p2 bra 	$L__BB0_8;
	ld.global.f32 	%f1, [%rd1];
	setp.eq.s32 	%p3, %r4, 0;
	shl.b32 	%r14, %r4, 1;
	mul.hi.u32 	%r15, %r3, 954437177;
	shr.u32 	%r16, %r15, 1;
	mad.lo.s32 	%r17, %r16, 17, %r14;
	add.s32 	%r18, %r17, -1;
	cvta.to.global.u64 	%rd7, %rd3;
	mul.wide.s32 	%rd8, %r18, 4;
	add.s64 	%rd2, %rd7, %rd8;
	mov.f32 	%f12, 0fFF7FFFFD;
	@%p3 bra 	$L__BB0_5;
	ld.global.nc.f32 	%f12, [%rd2];
$L__BB0_5:
	max.f32 	%f9, %f1, %f12;
	ld.global.nc.f32 	%f10, [%rd2+4];
	max.f32 	%f4, %f9, %f10;
	setp.gt.u32 	%p4, %r4, 7;
	mov.f32 	%f13, 0fFF7FFFFD;
	@%p4 bra 	$L__BB0_7;
	ld.global.nc.f32 	%f13, [%rd2+8];
$L__BB0_7:
	max.f32 	%f11, %f4, %f13;
	st.global.f32 	[%rd1], %f11;
$L__BB0_8:
	ret;

}


// ===== COMPILED SASS (sm_100) =====

	.target	sm_100

	.elftype	@"ET_EXEC"


//--------------------- .note.nv.tkinfo           --------------------------
	.section	.note.nv.tkinfo,"",@"SHT_NOTE"
	.sectionflags	@"SHF_NOTE_NV_TKINFO"
	.tkinfo
        /*0018*/ 	.word	0x00000002
        /*0030*/ 	.string	""
        /*0030*/ 	.string	"ptxas"
        /*0030*/ 	.string	"Cuda compilation tools, release 13.0, V13.0.88"
        /*0030*/ 	.string	"Build cuda_13.0.r13.0/compiler.36424714_0"
        /*0030*/ 	.string	"-arch sm_100 -m 64 "



//--------------------- .note.nv.cuinfo           --------------------------
	.section	.note.nv.cuinfo,"",@"SHT_NOTE"
	.sectionflags	@"SHF_NOTE_NV_CUINFO"
        /*0018*/ 	.short	0x0002
        /*001a*/ 	.short	0x0064
        /*001c*/ 	.short	0x0082
	.zero		2


//--------------------- .nv.info                  --------------------------
	.section	.nv.info,"",@"SHT_CUDA_INFO"
	.align	4


	//----- nvinfo : EIATTR_REGCOUNT
	.align		4
        /*0000*/ 	.byte	0x04, 0x2f
        /*0002*/ 	.short	(.L_1 - .L_0)
	.align		4
.L_0:
        /*0004*/ 	.word	index@(default_function_kernel)
        /*0008*/ 	.word	0x0000000c


	//----- nvinfo : EIATTR_FRAME_SIZE
	.align		4
.L_1:
        /*000c*/ 	.byte	0x04, 0x11
        /*000e*/ 	.short	(.L_3 - .L_2)
	.align		4
.L_2:
        /*0010*/ 	.word	index@(default_function_kernel)
        /*0014*/ 	.word	0x00000000


	//----- nvinfo : EIATTR_MIN_STACK_SIZE
	.align		4
.L_3:
        /*0018*/ 	.byte	0x04, 0x12
        /*001a*/ 	.short	(.L_5 - .L_4)
	.align		4
.L_4:
        /*001c*/ 	.word	index@(default_function_kernel)
        /*0020*/ 	.word	0x00000000
.L_5:


//--------------------- .nv.compat                --------------------------
	.section	.nv.compat,"",@"SHT_CUDA_COMPAT_INFO"
	.align	4
        /*0000*/ 	.byte	0x02, 0x09, 0x00, 0x00, 0x02, 0x02, 0x01, 0x00, 0x02, 0x05, 0x05, 0x00, 0x03, 0x07, 0x01, 0x01
        /*0010*/ 	.byte	0x02, 0x03, 0x00, 0x00, 0x02, 0x06, 0x01, 0x00, 0x04, 0x0b, 0x08, 0x00, 0x09, 0x00, 0x00, 0x00
        /*0020*/ 	.byte	0x00, 0x00, 0x00, 0x00


//--------------------- .nv.info.default_function_kernel --------------------------
	.section	.nv.info.default_function_kernel,"",@"SHT_CUDA_INFO"
	.sectionflags	@""
	.align	4


	//----- nvinfo : EIATTR_CUDA_API_VERSION
	.align		4
        /*0000*/ 	.byte	0x04, 0x37
        /*0002*/ 	.short	(.L_7 - .L_6)
.L_6:
        /*0004*/ 	.word	0x00000082


	//----- nvinfo : EIATTR_KPARAM_INFO
	.align		4
.L_7:
        /*0008*/ 	.byte	0x04, 0x17
        /*000a*/ 	.short	(.L_9 - .L_8)
.L_8:
        /*000c*/ 	.word	0x00000000
        /*0010*/ 	.short	0x0001
        /*0012*/ 	.short	0x0008
        /*0014*/ 	.byte	0x00, 0xf5, 0x21, 0x00


	//----- nvinfo : EIATTR_KPARAM_INFO
	.align		4
.L_9:
        /*0018*/ 	.byte	0x04, 0x17
        /*001a*/ 	.short	(.L_11 - .L_10)
.L_10:
        /*001c*/ 	.word	0x00000000
        /*0020*/ 	.short	0x0000
        /*0022*/ 	.short	0x0000
        /*0024*/ 	.byte	0x00, 0xf5, 0x21, 0x00


	//----- nvinfo : EIATTR_SPARSE_MMA_MASK
	.align		4
.L_11:
        /*0028*/ 	.byte	0x03, 0x50
        /*002a*/ 	.short	0x0000


	//----- nvinfo : EIATTR_MAXREG_COUNT
	.align		4
        /*002c*/ 	.byte	0x03, 0x1b
        /*002e*/ 	.short	0x00ff


	//----- nvinfo : EIATTR_MERCURY_ISA_VERSION
	.align		4
        /*0030*/ 	.byte	0x03, 0x5f
        /*0032*/ 	.short	0x0101


	//----- nvinfo : EIATTR_VRC_CTA_INIT_COUNT
	.align		4
        /*0034*/ 	.byte	0x02, 0x4a
	.zero		1
	.zero		1


	//----- nvinfo : EIATTR_EXIT_INSTR_OFFSETS
	.align		4
        /*0038*/ 	.byte	0x04, 0x1c
        /*003a*/ 	.short	(.L_13 - .L_12)


	//   ....[0]....
.L_12:
        /*003c*/ 	.word	0x00000110


	//   ....[1]....
        /*0040*/ 	.word	0x00000250


	//----- nvinfo : EIATTR_MAX_THREADS
	.align		4
.L_13:
        /*0044*/ 	.byte	0x04, 0x05
        /*0046*/ 	.short	(.L_15 - .L_14)
.L_14:
        /*0048*/ 	.word	0x00000020
        /*004c*/ 	.word	0x00000001
        /*0050*/ 	.word	0x00000001


	//----- nvinfo : EIATTR_CBANK_PARAM_SIZE
	.align		4
.L_15:
        /*0054*/ 	.byte	0x03, 0x19
        /*0056*/ 	.short	0x0010


	//----- nvinfo : EIATTR_PARAM_CBANK
	.align		4
        /*0058*/ 	.byte	0x04, 0x0a
        /*005a*/ 	.short	(.L_17 - .L_16)
	.align		4
.L_16:
        /*005c*/ 	.word	index@(.nv.constant0.default_function_kernel)
        /*0060*/ 	.short	0x0380
        /*0062*/ 	.short	0x0010


	//----- nvinfo : EIATTR_SW_WAR
	.align		4
.L_17:
        /*0064*/ 	.byte	0x04, 0x36
        /*0066*/ 	.short	(.L_19 - .L_18)
.L_18:
        /*0068*/ 	.word	0x00000008
.L_19:


//--------------------- .nv.callgraph             --------------------------
	.section	.nv.callgraph,"",@"SHT_CUDA_CALLGRAPH"
	.align	4
	.sectionentsize	8
	.align		4
        /*0000*/ 	.word	0x00000000
	.align		4
        /*0004*/ 	.word	0xffffffff
	.align		4
        /*0008*/ 	.word	0x00000000
	.align		4
        /*000c*/ 	.word	0xfffffffe
	.align		4
        /*0010*/ 	.word	0x00000000
	.align		4
        /*0014*/ 	.word	0xfffffffd
	.align		4
        /*0018*/ 	.word	0x00000000
	.align		4
        /*001c*/ 	.word	0xfffffffc


//--------------------- .text.default_function_kernel --------------------------
	.section	.text.default_function_kernel,"ax",@progbits
	.align	128
        .global         default_function_kernel
        .type           default_function_kernel,@function
        .size           default_function_kernel,(.L_x_1 - default_function_kernel)
        .other          default_function_kernel,@"STO_CUDA_ENTRY STV_DEFAULT"
default_function_kernel:
.text.default_function_kernel:
[----:B------:R-:W-:Y:S01]  /*0000*/  LDC R1, c[0x0][0x37c] ;  /* 0x0000df00ff017b82 */ /* 0x000fe20000000800 */
[----:B------:R-:W0:Y:S07]  /*0010*/  S2R R4, SR_CTAID.X ;  /* 0x0000000000047919 */ /* 0x000e2e0000002500 */
[----:B------:R-:W1:Y:S01]  /*0020*/  LDC.64 R2, c[0x0][0x388] ;  /* 0x0000e200ff027b82 */ /* 0x000e620000000a00 */
[----:B------:R-:W2:Y:S01]  /*0030*/  LDCU.64 UR4, c[0x0][0x358] ;  /* 0x00006b00ff0477ac */ /* 0x000ea20008000a00 */
[----:B------:R-:W3:Y:S01]  /*0040*/  S2R R7, SR_TID.X ;  /* 0x0000000000077919 */ /* 0x000ee20000002100 */
[----:B0-----:R-:W-:Y:S01]  /*0050*/  IMAD.SHL.U32 R0, R4, 0x8, RZ ;  /* 0x0000000804007824 */ /* 0x001fe200078e00ff */
[----:B---3--:R-:W-:-:S04]  /*0060*/  SHF.R.U32.HI R5, RZ, 0x2, R7 ;  /* 0x00000002ff057819 */ /* 0x008fc80000011607 */
[----:B------:R-:W-:-:S04]  /*0070*/  LOP3.LUT R0, R0, R5, RZ, 0xfc, !PT ;  /* 0x0000000500007212 */ /* 0x000fc800078efcff */
[----:B------:R-:W-:Y:S01]  /*0080*/  ISETP.GT.U32.AND P0, PT, R0, 0xf2, PT ;  /* 0x000000f20000780c */ /* 0x000fe20003f04070 */
[----:B------:R-:W-:-:S05]  /*0090*/  IMAD.SHL.U32 R0, R4, 0x20, RZ ;  /* 0x0000002004007824 */ /* 0x000fca00078e00ff */
[----:B------:R-:W-:-:S05]  /*00a0*/  LOP3.LUT R7, R0, R7, RZ, 0xfc, !PT ;  /* 0x0000000700077212 */ /* 0x000fca00078efcff */
[----:B------:R-:W-:Y:S02]  /*00b0*/  IMAD R0, R4, -0x1b, R7 ;  /* 0xffffffe504007824 */ /* 0x000fe400078e0207 */
[----:B-1----:R-:W-:Y:S01]  /*00c0*/  IMAD.WIDE.U32 R2, R7, 0x4, R2 ;  /* 0x0000000407027825 */ /* 0x002fe200078e0002 */
[----:B------:R-:W-:-:S03]  /*00d0*/  @!P0 MOV R5, 0xff7ffffd ;  /* 0xff7ffffd00058802 */ /* 0x000fc60000000f00 */
[----:B------:R-:W-:Y:S02]  /*00e0*/  IMAD.HI.U32 R4, R0, 0x38e38e39, RZ ;  /* 0x38e38e3900047827 */ /* 0x000fe400078e00ff */
[----:B--2---:R0:W-:Y:S03]  /*00f0*/  @!P0 STG.E desc[UR4][R2.64], R5 ;  /* 0x0000000502008986 */ /* 0x0041e6000c101904 */
[----:B------:R-:W-:Y:S01]  /*0100*/  SHF.R.U32.HI R9, RZ, 0x1, R4 ;  /* 0x00000001ff097819 */ /* 0x000fe20000011604 */
[----:B------:R-:W-:Y:S06]  /*0110*/  @P0 EXIT ;  /* 0x000000000000094d */ /* 0x000fec0003800000 */
[----:B0-----:R-:W0:Y:S01]  /*0120*/  LDC.64 R4, c[0x0][0x380] ;  /* 0x0000e000ff047b82 */ /* 0x001e220000000a00 */
[----:B------:R-:W-:Y:S01]  /*0130*/  IMAD.HI.U32 R7, R7, 0x38e38e39, RZ ;  /* 0x38e38e3907077827 */ /* 0x000fe200078e00ff */
[----:B------:R-:W2:Y:S03]  /*0140*/  LDG.E R8, desc[UR4][R2.64] ;  /* 0x0000000402087981 */ /* 0x000ea6000c1e1900 */
[----:B------:R-:W-:Y:S01]  /*0150*/  IMAD R9, R9, -0x9, R0 ;  /* 0xfffffff709097824 */ /* 0x000fe200078e0200 */
[----:B------:R-:W-:-:S03]  /*0160*/  SHF.R.U32.HI R7, RZ, 0x1, R7 ;  /* 0x00000001ff077819 */ /* 0x000fc60000011607 */
[C---:B------:R-:W-:Y:S01]  /*0170*/  IMAD.SHL.U32 R0, R9.reuse, 0x2, RZ ;  /* 0x0000000209007824 */ /* 0x040fe200078e00ff */
[C---:B------:R-:W-:Y:S02]  /*0180*/  ISETP.NE.AND P0, PT, R9.reuse, RZ, PT ;  /* 0x000000ff0900720c */ /* 0x040fe40003f05270 */
[----:B------:R-:W-:Y:S01]  /*0190*/  ISETP.GT.U32.AND P1, PT, R9, 0x7, PT ;  /* 0x000000070900780c */ /* 0x000fe20003f24070 */
[----:B------:R-:W-:-:S05]  /*01a0*/  IMAD R0, R7, 0x11, R0 ;  /* 0x0000001107007824 */ /* 0x000fca00078e0200 */
[----:B------:R-:W-:Y:S01]  /*01b0*/  IADD3 R7, PT, PT, R0, -0x1, RZ ;  /* 0xffffffff00077810 */ /* 0x000fe20007ffe0ff */
[----:B------:R-:W-:Y:S01]  /*01c0*/  IMAD.MOV.U32 R0, RZ, RZ, -0x800003 ;  /* 0xff7ffffdff007424 */ /* 0x000fe200078e00ff */
[----:B------:R-:W-:-:S03]  /*01d0*/  MOV R6, 0xff7ffffd ;  /* 0xff7ffffd00067802 */ /* 0x000fc60000000f00 */
[----:B0-----:R-:W-:-:S05]  /*01e0*/  IMAD.WIDE R4, R7, 0x4, R4 ;  /* 0x0000000407047825 */ /* 0x001fca00078e0204 */
[----:B------:R-:W2:Y:S04]  /*01f0*/  @P0 LDG.E.CONSTANT R0, desc[UR4][R4.64] ;  /* 0x0000000404000981 */ /* 0x000ea8000c1e9900 */
[----:B------:R-:W2:Y:S04]  /*0200*/  LDG.E.CONSTANT R7, desc[UR4][R4.64+0x4] ;  /* 0x0000040404077981 */ /* 0x000ea8000c1e9900 */
[----:B------:R-:W3:Y:S01]  /*0210*/  @!P1 LDG.E.CONSTANT R6, desc[UR4][R4.64+0x8] ;  /* 0x0000080404069981 */ /* 0x000ee2000c1e9900 */
[----:B--2---:R-:W-:-:S04]  /*0220*/  FMNMX3 R7, R8, R0, R7, !PT ;  /* 0x0000000008077276 */ /* 0x004fc80007800007 */
[----:B---3--:R-:W-:-:S05]  /*0230*/  FMNMX R7, R7, R6, !PT ;  /* 0x0000000607077209 */ /* 0x008fca0007800000 */
[----:B------:R-:W-:Y:S01]  /*0240*/  STG.E desc[UR4][R2.64], R7 ;  /* 0x0000000702007986 */ /* 0x000fe2000c101904 */
[----:B------:R-:W-:Y:S05]  /*0250*/  EXIT ;  /* 0x000000000000794d */ /* 0x000fea0003800000 */
.L_x_0:
[----:B------:R-:W-:-:S00]  /*0260*/  BRA `(.L_x_0) ;  /* 0xfffffffc00fc7947 */ /* 0x000fc0000383ffff */
[----:B------:R-:W-:-:S00]  /*0270*/  NOP ;  /* 0x0000000000007918 */ /* 0x000fc00000000000 */
        /* <DEDUP_REMOVED lines=8> */
.L_x_1:


//--------------------- .nv.shared.reserved.0     --------------------------
	.section	.nv.shared.reserved.0,"aw",@nobits
	.weak		__nv_reservedSMEM_offset_0_alias
	.size		__nv_reservedSMEM_offset_0_alias, 0, 64
	.other		__nv_reservedSMEM_offset_0_alias,@"STO_CUDA_RESERVED_SHARED STV_DEFAULT"
__nv_reservedSMEM_offset_0_alias:
	.zero		0
	.zero		64


//--------------------- .nv.constant0.default_function_kernel --------------------------
	.section	.nv.constant0.default_function_kernel,"a",@progbits
	.sectionflags	@""
	.align	4
.nv.constant0.default_function_kernel:
	.zero		912


//--------------------- SYMBOLS --------------------------

	.type		.nv.reservedSmem.offset0,@object
	.size		.nv.reservedSmem.offset0,0x4
